//
// Generated by NVIDIA NVVM Compiler
//
// Compiler Build ID: CL-36424714
// Cuda compilation tools, release 13.0, V13.0.88
// Based on NVVM 20.0.0
//

.version 9.0
.target sm_100
.address_size 64

	// .globl	_Z12reduceKernelPfmjm
// _ZZ12reduceKernelPfmjmE4temp has been demoted

.visible .entry _Z12reduceKernelPfmjm(
	.param .u64 .ptr .align 1 _Z12reduceKernelPfmjm_param_0,
	.param .u64 _Z12reduceKernelPfmjm_param_1,
	.param .u32 _Z12reduceKernelPfmjm_param_2,
	.param .u64 _Z12reduceKernelPfmjm_param_3
)
{
	.reg .pred 	%p<63>;
	.reg .b32 	%r<9>;
	.reg .b32 	%f<93>;
	.reg .b64 	%rd<11>;
	// demoted variable
	.shared .align 4 .b8 _ZZ12reduceKernelPfmjmE4temp[4096];
	ld.param.u64 	%rd5, [_Z12reduceKernelPfmjm_param_0];
	ld.param.u64 	%rd3, [_Z12reduceKernelPfmjm_param_1];
	ld.param.u32 	%r4, [_Z12reduceKernelPfmjm_param_2];
	ld.param.u64 	%rd4, [_Z12reduceKernelPfmjm_param_3];
	cvta.to.global.u64 	%rd1, %rd5;
	mov.u32 	%r5, %ctaid.x;
	mov.u32 	%r1, %tid.x;
	shl.b32 	%r2, %r5, 10;
	or.b32  	%r6, %r2, %r1;
	cvt.u64.u32 	%rd2, %r6;
	setp.le.u64 	%p1, %rd3, %rd2;
	shl.b32 	%r7, %r1, 2;
	mov.u32 	%r8, _ZZ12reduceKernelPfmjmE4temp;
	add.s32 	%r3, %r8, %r7;
	@%p1 bra 	$L__BB0_2;
	mul.lo.s64 	%rd6, %rd4, %rd2;
	shl.b64 	%rd7, %rd6, 2;
	add.s64 	%rd8, %rd1, %rd7;
	ld.global.f32 	%f1, [%rd8];
	st.shared.f32 	[%r3], %f1;
$L__BB0_2:
	bar.sync 	0;
	setp.gt.u32 	%p2, %r1, 511;
	@%p2 bra 	$L__BB0_9;
	setp.eq.s32 	%p3, %r4, 2;
	@%p3 bra 	$L__BB0_8;
	setp.eq.s32 	%p4, %r4, 1;
	@%p4 bra 	$L__BB0_7;
	setp.ne.s32 	%p5, %r4, 0;
	@%p5 bra 	$L__BB0_9;
	ld.shared.f32 	%f8, [%r3];
	ld.shared.f32 	%f9, [%r3+2048];
	add.f32 	%f10, %f8, %f9;
	st.shared.f32 	[%r3], %f10;
	bra.uni 	$L__BB0_9;
$L__BB0_7:
	ld.shared.f32 	%f5, [%r3];
	ld.shared.f32 	%f6, [%r3+2048];
	setp.lt.f32 	%p7, %f5, %f6;
	selp.f32 	%f7, %f5, %f6, %p7;
	st.shared.f32 	[%r3], %f7;
	bra.uni 	$L__BB0_9;
$L__BB0_8:
	ld.shared.f32 	%f2, [%r3];
	ld.shared.f32 	%f3, [%r3+2048];
	setp.gt.f32 	%p6, %f2, %f3;
	selp.f32 	%f4, %f2, %f3, %p6;
	st.shared.f32 	[%r3], %f4;
$L__BB0_9:
	bar.sync 	0;
	setp.gt.u32 	%p8, %r1, 255;
	@%p8 bra 	$L__BB0_16;
	setp.eq.s32 	%p9, %r4, 0;
	@%p9 bra 	$L__BB0_15;
	setp.eq.s32 	%p10, %r4, 1;
	@%p10 bra 	$L__BB0_14;
	setp.ne.s32 	%p11, %r4, 2;
	@%p11 bra 	$L__BB0_16;
	ld.shared.f32 	%f11, [%r3];
	ld.shared.f32 	%f12, [%r3+1024];
	setp.gt.f32 	%p12, %f11, %f12;
	selp.f32 	%f13, %f11, %f12, %p12;
	st.shared.f32 	[%r3], %f13;
	bra.uni 	$L__BB0_16;
$L__BB0_14:
	ld.shared.f32 	%f14, [%r3];
	ld.shared.f32 	%f15, [%r3+1024];
	setp.lt.f32 	%p13, %f14, %f15;
	selp.f32 	%f16, %f14, %f15, %p13;
	st.shared.f32 	[%r3], %f16;
	bra.uni 	$L__BB0_16;
$L__BB0_15:
	ld.shared.f32 	%f17, [%r3];
	ld.shared.f32 	%f18, [%r3+1024];
	add.f32 	%f19, %f17, %f18;
	st.shared.f32 	[%r3], %f19;
$L__BB0_16:
	bar.sync 	0;
	setp.gt.u32 	%p14, %r1, 127;
	@%p14 bra 	$L__BB0_23;
	setp.eq.s32 	%p15, %r4, 0;
	@%p15 bra 	$L__BB0_22;
	setp.eq.s32 	%p16, %r4, 1;
	@%p16 bra 	$L__BB0_21;
	setp.ne.s32 	%p17, %r4, 2;
	@%p17 bra 	$L__BB0_23;
	ld.shared.f32 	%f20, [%r3];
	ld.shared.f32 	%f21, [%r3+512];
	setp.gt.f32 	%p18, %f20, %f21;
	selp.f32 	%f22, %f20, %f21, %p18;
	st.shared.f32 	[%r3], %f22;
	bra.uni 	$L__BB0_23;
$L__BB0_21:
	ld.shared.f32 	%f23, [%r3];
	ld.shared.f32 	%f24, [%r3+512];
	setp.lt.f32 	%p19, %f23, %f24;
	selp.f32 	%f25, %f23, %f24, %p19;
	st.shared.f32 	[%r3], %f25;
	bra.uni 	$L__BB0_23;
$L__BB0_22:
	ld.shared.f32 	%f26, [%r3];
	ld.shared.f32 	%f27, [%r3+512];
	add.f32 	%f28, %f26, %f27;
	st.shared.f32 	[%r3], %f28;
$L__BB0_23:
	bar.sync 	0;
	setp.gt.u32 	%p20, %r1, 63;
	@%p20 bra 	$L__BB0_30;
	setp.eq.s32 	%p21, %r4, 0;
	@%p21 bra 	$L__BB0_29;
	setp.eq.s32 	%p22, %r4, 1;
	@%p22 bra 	$L__BB0_28;
	setp.ne.s32 	%p23, %r4, 2;
	@%p23 bra 	$L__BB0_30;
	ld.shared.f32 	%f29, [%r3];
	ld.shared.f32 	%f30, [%r3+256];
	setp.gt.f32 	%p24, %f29, %f30;
	selp.f32 	%f31, %f29, %f30, %p24;
	st.shared.f32 	[%r3], %f31;
	bra.uni 	$L__BB0_30;
$L__BB0_28:
	ld.shared.f32 	%f32, [%r3];
	ld.shared.f32 	%f33, [%r3+256];
	setp.lt.f32 	%p25, %f32, %f33;
	selp.f32 	%f34, %f32, %f33, %p25;
	st.shared.f32 	[%r3], %f34;
	bra.uni 	$L__BB0_30;
$L__BB0_29:
	ld.shared.f32 	%f35, [%r3];
	ld.shared.f32 	%f36, [%r3+256];
	add.f32 	%f37, %f35, %f36;
	st.shared.f32 	[%r3], %f37;
$L__BB0_30:
	bar.sync 	0;
	setp.gt.u32 	%p26, %r1, 31;
	@%p26 bra 	$L__BB0_37;
	setp.eq.s32 	%p27, %r4, 0;
	@%p27 bra 	$L__BB0_36;
	setp.eq.s32 	%p28, %r4, 1;
	@%p28 bra 	$L__BB0_35;
	setp.ne.s32 	%p29, %r4, 2;
	@%p29 bra 	$L__BB0_37;
	ld.shared.f32 	%f38, [%r3];
	ld.shared.f32 	%f39, [%r3+128];
	setp.gt.f32 	%p30, %f38, %f39;
	selp.f32 	%f40, %f38, %f39, %p30;
	st.shared.f32 	[%r3], %f40;
	bra.uni 	$L__BB0_37;
$L__BB0_35:
	ld.shared.f32 	%f41, [%r3];
	ld.shared.f32 	%f42, [%r3+128];
	setp.lt.f32 	%p31, %f41, %f42;
	selp.f32 	%f43, %f41, %f42, %p31;
	st.shared.f32 	[%r3], %f43;
	bra.uni 	$L__BB0_37;
$L__BB0_36:
	ld.shared.f32 	%f44, [%r3];
	ld.shared.f32 	%f45, [%r3+128];
	add.f32 	%f46, %f44, %f45;
	st.shared.f32 	[%r3], %f46;
$L__BB0_37:
	bar.sync 	0;
	setp.gt.u32 	%p32, %r1, 15;
	@%p32 bra 	$L__BB0_44;
	setp.eq.s32 	%p33, %r4, 0;
	@%p33 bra 	$L__BB0_43;
	setp.eq.s32 	%p34, %r4, 1;
	@%p34 bra 	$L__BB0_42;
	setp.ne.s32 	%p35, %r4, 2;
	@%p35 bra 	$L__BB0_44;
	ld.shared.f32 	%f47, [%r3];
	ld.shared.f32 	%f48, [%r3+64];
	setp.gt.f32 	%p36, %f47, %f48;
	selp.f32 	%f49, %f47, %f48, %p36;
	st.shared.f32 	[%r3], %f49;
	bra.uni 	$L__BB0_44;
$L__BB0_42:
	ld.shared.f32 	%f50, [%r3];
	ld.shared.f32 	%f51, [%r3+64];
	setp.lt.f32 	%p37, %f50, %f51;
	selp.f32 	%f52, %f50, %f51, %p37;
	st.shared.f32 	[%r3], %f52;
	bra.uni 	$L__BB0_44;
$L__BB0_43:
	ld.shared.f32 	%f53, [%r3];
	ld.shared.f32 	%f54, [%r3+64];
	add.f32 	%f55, %f53, %f54;
	st.shared.f32 	[%r3], %f55;
$L__BB0_44:
	bar.sync 	0;
	setp.gt.u32 	%p38, %r1, 7;
	@%p38 bra 	$L__BB0_51;
	setp.eq.s32 	%p39, %r4, 0;
	@%p39 bra 	$L__BB0_50;
	setp.eq.s32 	%p40, %r4, 1;
	@%p40 bra 	$L__BB0_49;
	setp.ne.s32 	%p41, %r4, 2;
	@%p41 bra 	$L__BB0_51;
	ld.shared.f32 	%f56, [%r3];
	ld.shared.f32 	%f57, [%r3+32];
	setp.gt.f32 	%p42, %f56, %f57;
	selp.f32 	%f58, %f56, %f57, %p42;
	st.shared.f32 	[%r3], %f58;
	bra.uni 	$L__BB0_51;
$L__BB0_49:
	ld.shared.f32 	%f59, [%r3];
	ld.shared.f32 	%f60, [%r3+32];
	setp.lt.f32 	%p43, %f59, %f60;
	selp.f32 	%f61, %f59, %f60, %p43;
	st.shared.f32 	[%r3], %f61;
	bra.uni 	$L__BB0_51;
$L__BB0_50:
	ld.shared.f32 	%f62, [%r3];
	ld.shared.f32 	%f63, [%r3+32];
	add.f32 	%f64, %f62, %f63;
	st.shared.f32 	[%r3], %f64;
$L__BB0_51:
	bar.sync 	0;
	setp.gt.u32 	%p44, %r1, 3;
	@%p44 bra 	$L__BB0_58;
	setp.eq.s32 	%p45, %r4, 0;
	@%p45 bra 	$L__BB0_57;
	setp.eq.s32 	%p46, %r4, 1;
	@%p46 bra 	$L__BB0_56;
	setp.ne.s32 	%p47, %r4, 2;
	@%p47 bra 	$L__BB0_58;
	ld.shared.f32 	%f65, [%r3];
	ld.shared.f32 	%f66, [%r3+16];
	setp.gt.f32 	%p48, %f65, %f66;
	selp.f32 	%f67, %f65, %f66, %p48;
	st.shared.f32 	[%r3], %f67;
	bra.uni 	$L__BB0_58;
$L__BB0_56:
	ld.shared.f32 	%f68, [%r3];
	ld.shared.f32 	%f69, [%r3+16];
	setp.lt.f32 	%p49, %f68, %f69;
	selp.f32 	%f70, %f68, %f69, %p49;
	st.shared.f32 	[%r3], %f70;
	bra.uni 	$L__BB0_58;
$L__BB0_57:
	ld.shared.f32 	%f71, [%r3];
	ld.shared.f32 	%f72, [%r3+16];
	add.f32 	%f73, %f71, %f72;
	st.shared.f32 	[%r3], %f73;
$L__BB0_58:
	bar.sync 	0;
	setp.gt.u32 	%p50, %r1, 1;
	@%p50 bra 	$L__BB0_65;
	setp.eq.s32 	%p51, %r4, 0;
	@%p51 bra 	$L__BB0_64;
	setp.eq.s32 	%p52, %r4, 1;
	@%p52 bra 	$L__BB0_63;
	setp.ne.s32 	%p53, %r4, 2;
	@%p53 bra 	$L__BB0_65;
	ld.shared.f32 	%f74, [%r3];
	ld.shared.f32 	%f75, [%r3+8];
	setp.gt.f32 	%p54, %f74, %f75;
	selp.f32 	%f76, %f74, %f75, %p54;
	st.shared.f32 	[%r3], %f76;
	bra.uni 	$L__BB0_65;
$L__BB0_63:
	ld.shared.f32 	%f77, [%r3];
	ld.shared.f32 	%f78, [%r3+8];
	setp.lt.f32 	%p55, %f77, %f78;
	selp.f32 	%f79, %f77, %f78, %p55;
	st.shared.f32 	[%r3], %f79;
	bra.uni 	$L__BB0_65;
$L__BB0_64:
	ld.shared.f32 	%f80, [%r3];
	ld.shared.f32 	%f81, [%r3+8];
	add.f32 	%f82, %f80, %f81;
	st.shared.f32 	[%r3], %f82;
$L__BB0_65:
	bar.sync 	0;
	setp.ne.s32 	%p56, %r1, 0;
	@%p56 bra 	$L__BB0_72;
	setp.eq.s32 	%p57, %r4, 0;
	@%p57 bra 	$L__BB0_71;
	setp.eq.s32 	%p58, %r4, 1;
	@%p58 bra 	$L__BB0_70;
	setp.ne.s32 	%p59, %r4, 2;
	@%p59 bra 	$L__BB0_72;
	ld.shared.f32 	%f83, [%r3];
	ld.shared.f32 	%f84, [_ZZ12reduceKernelPfmjmE4temp+4];
	setp.gt.f32 	%p60, %f83, %f84;
	selp.f32 	%f85, %f83, %f84, %p60;
	st.shared.f32 	[%r3], %f85;
	bra.uni 	$L__BB0_72;
$L__BB0_70:
	ld.shared.f32 	%f86, [%r3];
	ld.shared.f32 	%f87, [_ZZ12reduceKernelPfmjmE4temp+4];
	setp.lt.f32 	%p61, %f86, %f87;
	selp.f32 	%f88, %f86, %f87, %p61;
	st.shared.f32 	[%r3], %f88;
	bra.uni 	$L__BB0_72;
$L__BB0_71:
	ld.shared.f32 	%f89, [%r3];
	ld.shared.f32 	%f90, [_ZZ12reduceKernelPfmjmE4temp+4];
	add.f32 	%f91, %f89, %f90;
	st.shared.f32 	[%r3], %f91;
$L__BB0_72:
	setp.le.u64 	%p62, %rd3, %rd2;
	bar.sync 	0;
	@%p62 bra 	$L__BB0_74;
	ld.shared.f32 	%f92, [_ZZ12reduceKernelPfmjmE4temp];
	mul.wide.u32 	%rd9, %r2, 4;
	add.s64 	%rd10, %rd1, %rd9;
	st.global.f32 	[%rd10], %f92;
$L__BB0_74:
	ret;

}
	// .globl	_Z15histogramKernelv
.visible .entry _Z15histogramKernelv()
{


	ret;

}
	// .globl	_Z10scanKernelv
.visible .entry _Z10scanKernelv()
{


	ret;

}


// ===== COMPILED SASS (sm_100) =====

	.target	sm_100

	.elftype	@"ET_EXEC"


//--------------------- .note.nv.tkinfo           --------------------------
	.section	.note.nv.tkinfo,"",@"SHT_NOTE"
	.sectionflags	@"SHF_NOTE_NV_TKINFO"
	.tkinfo
        /*0018*/ 	.word	0x00000002
        /*0030*/ 	.string	""
        /*0030*/ 	.string	"ptxas"
        /*0030*/ 	.string	"Cuda compilation tools, release 13.0, V13.0.88"
        /*0030*/ 	.string	"Build cuda_13.0.r13.0/compiler.36424714_0"
        /*0030*/ 	.string	"-arch sm_100 -m 64 "



//--------------------- .note.nv.cuinfo           --------------------------
	.section	.note.nv.cuinfo,"",@"SHT_NOTE"
	.sectionflags	@"SHF_NOTE_NV_CUINFO"
        /*0018*/ 	.short	0x0002
        /*001a*/ 	.short	0x0064
        /*001c*/ 	.short	0x0082
	.zero		2


//--------------------- .nv.info                  --------------------------
	.section	.nv.info,"",@"SHT_CUDA_INFO"
	.align	4


	//----- nvinfo : EIATTR_REGCOUNT
	.align		4
        /*0000*/ 	.byte	0x04, 0x2f
        /*0002*/ 	.short	(.L_1 - .L_0)
	.align		4
.L_0:
        /*0004*/ 	.word	index@(_Z12reduceKernelPfmjm)
        /*0008*/ 	.word	0x0000000e


	//----- nvinfo : EIATTR_FRAME_SIZE
	.align		4
.L_1:
        /*000c*/ 	.byte	0x04, 0x11
        /*000e*/ 	.short	(.L_3 - .L_2)
	.align		4
.L_2:
        /*0010*/ 	.word	index@(_Z12reduceKernelPfmjm)
        /*0014*/ 	.word	0x00000000


	//----- nvinfo : EIATTR_REGCOUNT
	.align		4
.L_3:
        /*0018*/ 	.byte	0x04, 0x2f
        /*001a*/ 	.short	(.L_5 - .L_4)
	.align		4
.L_4:
        /*001c*/ 	.word	index@(_Z15histogramKernelv)
        /*0020*/ 	.word	0x00000004


	//----- nvinfo : EIATTR_FRAME_SIZE
	.align		4
.L_5:
        /*0024*/ 	.byte	0x04, 0x11
        /*0026*/ 	.short	(.L_7 - .L_6)
	.align		4
.L_6:
        /*0028*/ 	.word	index@(_Z15histogramKernelv)
        /*002c*/ 	.word	0x00000000


	//----- nvinfo : EIATTR_REGCOUNT
	.align		4
.L_7:
        /*0030*/ 	.byte	0x04, 0x2f
        /*0032*/ 	.short	(.L_9 - .L_8)
	.align		4
.L_8:
        /*0034*/ 	.word	index@(_Z10scanKernelv)
        /*0038*/ 	.word	0x00000004


	//----- nvinfo : EIATTR_FRAME_SIZE
	.align		4
.L_9:
        /*003c*/ 	.byte	0x04, 0x11
        /*003e*/ 	.short	(.L_11 - .L_10)
	.align		4
.L_10:
        /*0040*/ 	.word	index@(_Z10scanKernelv)
        /*0044*/ 	.word	0x00000000


	//----- nvinfo : EIATTR_MIN_STACK_SIZE
	.align		4
.L_11:
        /*0048*/ 	.byte	0x04, 0x12
        /*004a*/ 	.short	(.L_13 - .L_12)
	.align		4
.L_12:
        /*004c*/ 	.word	index@(_Z10scanKernelv)
        /*0050*/ 	.word	0x00000000


	//----- nvinfo : EIATTR_MIN_STACK_SIZE
	.align		4
.L_13:
        /*0054*/ 	.byte	0x04, 0x12
        /*0056*/ 	.short	(.L_15 - .L_14)
	.align		4
.L_14:
        /*0058*/ 	.word	index@(_Z15histogramKernelv)
        /*005c*/ 	.word	0x00000000


	//----- nvinfo : EIATTR_MIN_STACK_SIZE
	.align		4
.L_15:
        /*0060*/ 	.byte	0x04, 0x12
        /*0062*/ 	.short	(.L_17 - .L_16)
	.align		4
.L_16:
        /*0064*/ 	.word	index@(_Z12reduceKernelPfmjm)
        /*0068*/ 	.word	0x00000000
.L_17:


//--------------------- .nv.compat                --------------------------
	.section	.nv.compat,"",@"SHT_CUDA_COMPAT_INFO"
	.align	4
        /*0000*/ 	.byte	0x02, 0x09, 0x00, 0x00, 0x02, 0x02, 0x01, 0x00, 0x02, 0x05, 0x05, 0x00, 0x03, 0x07, 0x01, 0x01
        /*0010*/ 	.byte	0x02, 0x03, 0x00, 0x00, 0x02, 0x06, 0x01, 0x00, 0x04, 0x0b, 0x08, 0x00, 0x09, 0x00, 0x00, 0x00
        /*0020*/ 	.byte	0x00, 0x00, 0x00, 0x00


//--------------------- .nv.info._Z10scanKernelv  --------------------------
	.section	.nv.info._Z10scanKernelv,"",@"SHT_CUDA_INFO"
	.sectionflags	@""
	.align	4


	//----- nvinfo : EIATTR_CUDA_API_VERSION
	.align		4
        /*0000*/ 	.byte	0x04, 0x37
        /*0002*/ 	.short	(.L_19 - .L_18)
.L_18:
        /*0004*/ 	.word	0x00000082


	//----- nvinfo : EIATTR_SPARSE_MMA_MASK
	.align		4
.L_19:
        /*0008*/ 	.byte	0x03, 0x50
        /*000a*/ 	.short	0x0000


	//----- nvinfo : EIATTR_MAXREG_COUNT
	.align		4
        /*000c*/ 	.byte	0x03, 0x1b
        /*000e*/ 	.short	0x00ff


	//----- nvinfo : EIATTR_MERCURY_ISA_VERSION
	.align		4
        /*0010*/ 	.byte	0x03, 0x5f
        /*0012*/ 	.short	0x0101


	//----- nvinfo : EIATTR_VRC_CTA_INIT_COUNT
	.align		4
        /*0014*/ 	.byte	0x02, 0x4a
	.zero		1
	.zero		1


	//----- nvinfo : EIATTR_EXIT_INSTR_OFFSETS
	.align		4
        /*0018*/ 	.byte	0x04, 0x1c
        /*001a*/ 	.short	(.L_21 - .L_20)


	//   ....[0]....
.L_20:
        /*001c*/ 	.word	0x00000010


	//----- nvinfo : EIATTR_SW_WAR
	.align		4
.L_21:
        /*0020*/ 	.byte	0x04, 0x36
        /*0022*/ 	.short	(.L_23 - .L_22)
.L_22:
        /*0024*/ 	.word	0x00000008
.L_23:


//--------------------- .nv.info._Z15histogramKernelv --------------------------
	.section	.nv.info._Z15histogramKernelv,"",@"SHT_CUDA_INFO"
	.sectionflags	@""
	.align	4


	//----- nvinfo : EIATTR_CUDA_API_VERSION
	.align		4
        /*0000*/ 	.byte	0x04, 0x37
        /*0002*/ 	.short	(.L_25 - .L_24)
.L_24:
        /*0004*/ 	.word	0x00000082


	//----- nvinfo : EIATTR_SPARSE_MMA_MASK
	.align		4
.L_25:
        /*0008*/ 	.byte	0x03, 0x50
        /*000a*/ 	.short	0x0000


	//----- nvinfo : EIATTR_MAXREG_COUNT
	.align		4
        /*000c*/ 	.byte	0x03, 0x1b
        /*000e*/ 	.short	0x00ff


	//----- nvinfo : EIATTR_MERCURY_ISA_VERSION
	.align		4
        /*0010*/ 	.byte	0x03, 0x5f
        /*0012*/ 	.short	0x0101


	//----- nvinfo : EIATTR_VRC_CTA_INIT_COUNT
	.align		4
        /*0014*/ 	.byte	0x02, 0x4a
	.zero		1
	.zero		1


	//----- nvinfo : EIATTR_EXIT_INSTR_OFFSETS
	.align		4
        /*0018*/ 	.byte	0x04, 0x1c
        /*001a*/ 	.short	(.L_27 - .L_26)


	//   ....[0]....
.L_26:
        /*001c*/ 	.word	0x00000010


	//----- nvinfo : EIATTR_SW_WAR
	.align		4
.L_27:
        /*0020*/ 	.byte	0x04, 0x36
        /*0022*/ 	.short	(.L_29 - .L_28)
.L_28:
        /*0024*/ 	.word	0x00000008
.L_29:


//--------------------- .nv.info._Z12reduceKernelPfmjm --------------------------
	.section	.nv.info._Z12reduceKernelPfmjm,"",@"SHT_CUDA_INFO"
	.sectionflags	@""
	.align	4


	//----- nvinfo : EIATTR_CUDA_API_VERSION
	.align		4
        /*0000*/ 	.byte	0x04, 0x37
        /*0002*/ 	.short	(.L_31 - .L_30)
.L_30:
        /*0004*/ 	.word	0x00000082


	//----- nvinfo : EIATTR_KPARAM_INFO
	.align		4
.L_31:
        /*0008*/ 	.byte	0x04, 0x17
        /*000a*/ 	.short	(.L_33 - .L_32)
.L_32:
        /*000c*/ 	.word	0x00000000
        /*0010*/ 	.short	0x0003
        /*0012*/ 	.short	0x0018
        /*0014*/ 	.byte	0x00, 0xf0, 0x21, 0x00


	//----- nvinfo : EIATTR_KPARAM_INFO
	.align		4
.L_33:
        /*0018*/ 	.byte	0x04, 0x17
        /*001a*/ 	.short	(.L_35 - .L_34)
.L_34:
        /*001c*/ 	.word	0x00000000
        /*0020*/ 	.short	0x0002
        /*0022*/ 	.short	0x0010
        /*0024*/ 	.byte	0x00, 0xf0, 0x11, 0x00


	//----- nvinfo : EIATTR_KPARAM_INFO
	.align		4
.L_35:
        /*0028*/ 	.byte	0x04, 0x17
        /*002a*/ 	.short	(.L_37 - .L_36)
.L_36:
        /*002c*/ 	.word	0x00000000
        /*0030*/ 	.short	0x0001
        /*0032*/ 	.short	0x0008
        /*0034*/ 	.byte	0x00, 0xf0, 0x21, 0x00


	//----- nvinfo : EIATTR_KPARAM_INFO
	.align		4
.L_37:
        /*0038*/ 	.byte	0x04, 0x17
        /*003a*/ 	.short	(.L_39 - .L_38)
.L_38:
        /*003c*/ 	.word	0x00000000
        /*0040*/ 	.short	0x0000
        /*0042*/ 	.short	0x0000
        /*0044*/ 	.byte	0x00, 0xf5, 0x21, 0x00


	//----- nvinfo : EIATTR_SPARSE_MMA_MASK
	.align		4
.L_39:
        /*0048*/ 	.byte	0x03, 0x50
        /*004a*/ 	.short	0x0000


	//----- nvinfo : EIATTR_MAXREG_COUNT
	.align		4
        /*004c*/ 	.byte	0x03, 0x1b
        /*004e*/ 	.short	0x00ff


	//----- nvinfo : EIATTR_NUM_BARRIERS
	.align		4
        /*0050*/ 	.byte	0x02, 0x4c
        /*0052*/ 	.byte	0x01
	.zero		1


	//----- nvinfo : EIATTR_MERCURY_ISA_VERSION
	.align		4
        /*0054*/ 	.byte	0x03, 0x5f
        /*0056*/ 	.short	0x0101


	//----- nvinfo : EIATTR_VRC_CTA_INIT_COUNT
	.align		4
        /*0058*/ 	.byte	0x02, 0x4a
	.zero		1
	.zero		1


	//----- nvinfo : EIATTR_EXIT_INSTR_OFFSETS
	.align		4
        /*005c*/ 	.byte	0x04, 0x1c
        /*005e*/ 	.short	(.L_41 - .L_40)


	//   ....[0]....
.L_40:
        /*0060*/ 	.word	0x00001420


	//   ....[1]....
        /*0064*/ 	.word	0x00001470


	//----- nvinfo : EIATTR_INDIRECT_BRANCH_TARGETS
	.align		4
.L_41:
        /*0068*/ 	.byte	0x04, 0x34
        /*006a*/ 	.short	(.L_43 - .L_42)


	//   ....[0]....
.L_42:
        /*006c*/ 	.word	.L_x_23@srel
        /*0070*/ 	.short	0x0
        /*0072*/ 	.short	0x0
        /*0074*/ 	.word	0x3
        /*0078*/ 	.word	.L_x_24@srel
        /*007c*/ 	.word	.L_x_25@srel
        /*0080*/ 	.word	.L_x_26@srel


	//   ....[1]....
        /*0084*/ 	.word	.L_x_27@srel
        /*0088*/ 	.short	0x0
        /*008a*/ 	.short	0x0
        /*008c*/ 	.word	0x3
        /*0090*/ 	.word	.L_x_28@srel
        /*0094*/ 	.word	.L_x_29@srel
        /*0098*/ 	.word	.L_x_30@srel


	//   ....[2]....
        /*009c*/ 	.word	.L_x_31@srel
        /*00a0*/ 	.short	0x0
        /*00a2*/ 	.short	0x0
        /*00a4*/ 	.word	0x3
        /*00a8*/ 	.word	.L_x_32@srel
        /*00ac*/ 	.word	.L_x_33@srel
        /*00b0*/ 	.word	.L_x_34@srel


	//   ....[3]....
        /*00b4*/ 	.word	.L_x_35@srel
        /*00b8*/ 	.short	0x0
        /*00ba*/ 	.short	0x0
        /*00bc*/ 	.word	0x3
        /*00c0*/ 	.word	.L_x_36@srel
        /*00c4*/ 	.word	.L_x_37@srel
        /*00c8*/ 	.word	.L_x_38@srel


	//   ....[4]....
        /*00cc*/ 	.word	.L_x_39@srel
        /*00d0*/ 	.short	0x0
        /*00d2*/ 	.short	0x0
        /*00d4*/ 	.word	0x3
        /*00d8*/ 	.word	.L_x_40@srel
        /*00dc*/ 	.word	.L_x_41@srel
        /*00e0*/ 	.word	.L_x_42@srel


	//   ....[5]....
        /*00e4*/ 	.word	.L_x_43@srel
        /*00e8*/ 	.short	0x0
        /*00ea*/ 	.short	0x0
        /*00ec*/ 	.word	0x3
        /*00f0*/ 	.word	.L_x_44@srel
        /*00f4*/ 	.word	.L_x_45@srel
        /*00f8*/ 	.word	.L_x_46@srel


	//   ....[6]....
        /*00fc*/ 	.word	.L_x_47@srel
        /*0100*/ 	.short	0x0
        /*0102*/ 	.short	0x0
        /*0104*/ 	.word	0x3
        /*0108*/ 	.word	.L_x_48@srel
        /*010c*/ 	.word	.L_x_49@srel
        /*0110*/ 	.word	.L_x_50@srel


	//   ....[7]....
        /*0114*/ 	.word	.L_x_51@srel
        /*0118*/ 	.short	0x0
        /*011a*/ 	.short	0x0
        /*011c*/ 	.word	0x3
        /*0120*/ 	.word	.L_x_52@srel
        /*0124*/ 	.word	.L_x_53@srel
        /*0128*/ 	.word	.L_x_54@srel


	//   ....[8]....
        /*012c*/ 	.word	.L_x_55@srel
        /*0130*/ 	.short	0x0
        /*0132*/ 	.short	0x0
        /*0134*/ 	.word	0x3
        /*0138*/ 	.word	.L_x_56@srel
        /*013c*/ 	.word	.L_x_57@srel
        /*0140*/ 	.word	.L_x_58@srel


	//   ....[9]....
        /*0144*/ 	.word	.L_x_59@srel
        /*0148*/ 	.short	0x0
        /*014a*/ 	.short	0x0
        /*014c*/ 	.word	0x3
        /*0150*/ 	.word	.L_x_60@srel
        /*0154*/ 	.word	.L_x_61@srel
        /*0158*/ 	.word	.L_x_62@srel


	//----- nvinfo : EIATTR_CRS_STACK_SIZE
	.align		4
.L_43:
        /*015c*/ 	.byte	0x04, 0x1e
        /*015e*/ 	.short	(.L_45 - .L_44)
.L_44:
        /*0160*/ 	.word	0x00000000


	//----- nvinfo : EIATTR_CBANK_PARAM_SIZE
	.align		4
.L_45:
        /*0164*/ 	.byte	0x03, 0x19
        /*0166*/ 	.short	0x0020


	//----- nvinfo : EIATTR_PARAM_CBANK
	.align		4
        /*0168*/ 	.byte	0x04, 0x0a
        /*016a*/ 	.short	(.L_47 - .L_46)
	.align		4
.L_46:
        /*016c*/ 	.word	index@(.nv.constant0._Z12reduceKernelPfmjm)
        /*0170*/ 	.short	0x0380
        /*0172*/ 	.short	0x0020


	//----- nvinfo : EIATTR_SW_WAR
	.align		4
.L_47:
        /*0174*/ 	.byte	0x04, 0x36
        /*0176*/ 	.short	(.L_49 - .L_48)
.L_48:
        /*0178*/ 	.word	0x00000008
.L_49:


//--------------------- .nv.callgraph             --------------------------
	.section	.nv.callgraph,"",@"SHT_CUDA_CALLGRAPH"
	.align	4
	.sectionentsize	8
	.align		4
        /*0000*/ 	.word	0x00000000
	.align		4
        /*0004*/ 	.word	0xffffffff
	.align		4
        /*0008*/ 	.word	0x00000000
	.align		4
        /*000c*/ 	.word	0xfffffffe
	.align		4
        /*0010*/ 	.word	0x00000000
	.align		4
        /*0014*/ 	.word	0xfffffffd
	.align		4
        /*0018*/ 	.word	0x00000000
	.align		4
        /*001c*/ 	.word	0xfffffffc


//--------------------- .nv.constant2._Z12reduceKernelPfmjm --------------------------
	.section	.nv.constant2._Z12reduceKernelPfmjm,"a",@progbits
	.sectionflags	@""
	.align	4
.nv.constant2._Z12reduceKernelPfmjm:
        /*0000*/ 	.byte	0x70, 0x02, 0x00, 0x00, 0xd0, 0x02, 0x00, 0x00, 0x00, 0x02, 0x00, 0x00, 0xc0, 0x04, 0x00, 0x00
        /*0010*/ 	.byte	0x60, 0x04, 0x00, 0x00, 0xe0, 0x03, 0x00, 0x00, 0xa0, 0x06, 0x00, 0x00, 0x40, 0x06, 0x00, 0x00
        /*0020*/ 	.byte	0xc0, 0x05, 0x00, 0x00, 0x80, 0x08, 0x00, 0x00, 0x20, 0x08, 0x00, 0x00, 0xa0, 0x07, 0x00, 0x00
        /*0030*/ 	.byte	0x60, 0x0a, 0x00, 0x00, 0x00, 0x0a, 0x00, 0x00, 0x80, 0x09, 0x00, 0x00, 0x40, 0x0c, 0x00, 0x00
        /*0040*/ 	.byte	0xe0, 0x0b, 0x00, 0x00, 0x60, 0x0b, 0x00, 0x00, 0x20, 0x0e, 0x00, 0x00, 0xc0, 0x0d, 0x00, 0x00
        /*0050*/ 	.byte	0x40, 0x0d, 0x00, 0x00, 0x00, 0x10, 0x00, 0x00, 0xa0, 0x0f, 0x00, 0x00, 0x20, 0x0f, 0x00, 0x00
        /*0060*/ 	.byte	0xe0, 0x11, 0x00, 0x00, 0x80, 0x11, 0x00, 0x00, 0x00, 0x11, 0x00, 0x00, 0xc0, 0x13, 0x00, 0x00
        /*0070*/ 	.byte	0x60, 0x13, 0x00, 0x00, 0xe0, 0x12, 0x00, 0x00


//--------------------- .text._Z10scanKernelv     --------------------------
	.section	.text._Z10scanKernelv,"ax",@progbits
	.align	128
        .global         _Z10scanKernelv
        .type           _Z10scanKernelv,@function
        .size           _Z10scanKernelv,(.L_x_63 - _Z10scanKernelv)
        .other          _Z10scanKernelv,@"STO_CUDA_ENTRY STV_DEFAULT"
_Z10scanKernelv:
.text._Z10scanKernelv:
[----:B------:R-:W-:Y:S01]  /*0000*/  LDC R1, c[0x0][0x37c] ;  /* 0x0000df00ff017b82 */ /* 0x000fe20000000800 */
[----:B------:R-:W-:Y:S05]  /*0010*/  EXIT ;  /* 0x000000000000794d */ /* 0x000fea0003800000 */
.L_x_0:
[----:B------:R-:W-:-:S00]  /*0020*/  BRA `(.L_x_0) ;  /* 0xfffffffc00fc7947 */ /* 0x000fc0000383ffff */
[----:B------:R-:W-:-:S00]  /*0030*/  NOP ;  /* 0x0000000000007918 */ /* 0x000fc00000000000 */
        /* <DEDUP_REMOVED lines=12> */
.L_x_63:


//--------------------- .text._Z15histogramKernelv --------------------------
	.section	.text._Z15histogramKernelv,"ax",@progbits
	.align	128
        .global         _Z15histogramKernelv
        .type           _Z15histogramKernelv,@function
        .size           _Z15histogramKernelv,(.L_x_64 - _Z15histogramKernelv)
        .other          _Z15histogramKernelv,@"STO_CUDA_ENTRY STV_DEFAULT"
_Z15histogramKernelv:
.text._Z15histogramKernelv:
[----:B------:R-:W-:Y:S01]  /*0000*/  LDC R1, c[0x0][0x37c] ;  /* 0x0000df00ff017b82 */ /* 0x000fe20000000800 */
[----:B------:R-:W-:Y:S05]  /*0010*/  EXIT ;  /* 0x000000000000794d */ /* 0x000fea0003800000 */
.L_x_1:
        /* <DEDUP_REMOVED lines=14> */
.L_x_64:


//--------------------- .text._Z12reduceKernelPfmjm --------------------------
	.section	.text._Z12reduceKernelPfmjm,"ax",@progbits
	.align	128
        .global         _Z12reduceKernelPfmjm
        .type           _Z12reduceKernelPfmjm,@function
        .size           _Z12reduceKernelPfmjm,(.L_x_65 - _Z12reduceKernelPfmjm)
        .other          _Z12reduceKernelPfmjm,@"STO_CUDA_ENTRY STV_DEFAULT"
_Z12reduceKernelPfmjm:
.text._Z12reduceKernelPfmjm:
[----:B------:R-:W-:Y:S01]  /*0000*/  LDC R1, c[0x0][0x37c] ;  /* 0x0000df00ff017b82 */ /* 0x000fe20000000800 */
[----:B------:R-:W0:Y:S01]  /*0010*/  S2R R0, SR_CTAID.X ;  /* 0x0000000000007919 */ /* 0x000e220000002500 */
[----:B------:R-:W1:Y:S01]  /*0020*/  LDCU.64 UR4, c[0x0][0x388] ;  /* 0x00007100ff0477ac */ /* 0x000e620008000a00 */
[----:B------:R-:W2:Y:S01]  /*0030*/  S2R R3, SR_TID.X ;  /* 0x0000000000037919 */ /* 0x000ea20000002100 */
[----:B------:R-:W3:Y:S01]  /*0040*/  LDCU.64 UR8, c[0x0][0x358] ;  /* 0x00006b00ff0877ac */ /* 0x000ee20008000a00 */
[----:B0-----:R-:W-:-:S05]  /*0050*/  IMAD.SHL.U32 R0, R0, 0x400, RZ ;  /* 0x0000040000007824 */ /* 0x001fca00078e00ff */
[----:B--2---:R-:W-:-:S04]  /*0060*/  LOP3.LUT R7, R0, R3, RZ, 0xfc, !PT ;  /* 0x0000000300077212 */ /* 0x004fc800078efcff */
[----:B-1----:R-:W-:-:S04]  /*0070*/  ISETP.GE.U32.AND P0, PT, R7, UR4, PT ;  /* 0x0000000407007c0c */ /* 0x002fc8000bf06070 */
[----:B------:R-:W-:-:S13]  /*0080*/  ISETP.GE.U32.AND.EX P0, PT, RZ, UR5, PT, P0 ;  /* 0x00000005ff007c0c */ /* 0x000fda000bf06100 */
[----:B------:R-:W0:Y:S08]  /*0090*/  @!P0 LDC.64 R8, c[0x0][0x398] ;  /* 0x0000e600ff088b82 */ /* 0x000e300000000a00 */
[----:B------:R-:W1:Y:S01]  /*00a0*/  @!P0 LDC.64 R10, c[0x0][0x380] ;  /* 0x0000e000ff0a8b82 */ /* 0x000e620000000a00 */
[----:B0-----:R-:W-:-:S04]  /*00b0*/  @!P0 IMAD.WIDE.U32 R4, R7, R8, RZ ;  /* 0x0000000807048225 */ /* 0x001fc800078e00ff */
[----:B------:R-:W-:Y:S01]  /*00c0*/  @!P0 IMAD R7, R7, R9, R5 ;  /* 0x0000000907078224 */ /* 0x000fe200078e0205 */
[----:B-1----:R-:W-:-:S04]  /*00d0*/  @!P0 LEA R6, P1, R4, R10, 0x2 ;  /* 0x0000000a04068211 */ /* 0x002fc800078210ff */
[----:B------:R-:W-:-:S06]  /*00e0*/  @!P0 LEA.HI.X R7, R4, R11, R7, 0x2, P1 ;  /* 0x0000000b04078211 */ /* 0x000fcc00008f1407 */
[----:B---3--:R-:W2:Y:S01]  /*00f0*/  @!P0 LDG.E R7, desc[UR8][R6.64] ;  /* 0x0000000806078981 */ /* 0x008ea2000c1e1900 */
[----:B------:R-:W0:Y:S01]  /*0100*/  S2UR UR6, SR_CgaCtaId ;  /* 0x00000000000679c3 */ /* 0x000e220000008800 */
[----:B------:R-:W-:Y:S01]  /*0110*/  UMOV UR4, 0x400 ;  /* 0x0000040000047882 */ /* 0x000fe20000000000 */
[----:B------:R-:W-:Y:S01]  /*0120*/  ISETP.GT.U32.AND P1, PT, R3, 0x1ff, PT ;  /* 0x000001ff0300780c */ /* 0x000fe20003f24070 */
[----:B------:R-:W-:Y:S01]  /*0130*/  BSSY.RECONVERGENT B0, `(.L_x_2) ;  /* 0x000001f000007945 */ /* 0x000fe20003800200 */
[----:B0-----:R-:W-:-:S06]  /*0140*/  ULEA UR6, UR6, UR4, 0x18 ;  /* 0x0000000406067291 */ /* 0x001fcc000f8ec0ff */
[----:B------:R-:W-:-:S05]  /*0150*/  LEA R2, R3, UR6, 0x2 ;  /* 0x0000000603027c11 */ /* 0x000fca000f8e10ff */
[----:B--2---:R0:W-:Y:S01]  /*0160*/  @!P0 STS [R2], R7 ;  /* 0x0000000702008388 */ /* 0x0041e20000000800 */
[----:B------:R-:W-:Y:S06]  /*0170*/  BAR.SYNC.DEFER_BLOCKING 0x0 ;  /* 0x0000000000007b1d */ /* 0x000fec0000010000 */
[----:B------:R-:W-:Y:S05]  /*0180*/  @P1 BRA `(.L_x_3) ;  /* 0x0000000000641947 */ /* 0x000fea0003800000 */
[----:B------:R-:W1:Y:S01]  /*0190*/  LDC R6, c[0x0][0x390] ;  /* 0x0000e400ff067b82 */ /* 0x000e620000000800 */
[----:B------:R-:W-:-:S05]  /*01a0*/  IMAD.MOV.U32 R5, RZ, RZ, -0x1 ;  /* 0xffffffffff057424 */ /* 0x000fca00078e00ff */
[----:B-1----:R-:W-:-:S05]  /*01b0*/  VIADDMNMX.U32 R4, R6, R5, 0x2, PT ;  /* 0x0000000206047446 */ /* 0x002fca0003800005 */
[----:B0-----:R-:W-:-:S04]  /*01c0*/  IMAD.SHL.U32 R7, R4, 0x4, RZ ;  /* 0x0000000404077824 */ /* 0x001fc800078e00ff */
[----:B------:R-:W0:Y:S02]  /*01d0*/  LDC R4, c[0x2][R7] ;  /* 0x0080000007047b82 */ /* 0x000e240000000800 */
[----:B0-----:R-:W-:-:S04]  /*01e0*/  SHF.R.S32.HI R5, RZ, 0x1f, R4 ;  /* 0x0000001fff057819 */ /* 0x001fc80000011404 */
.L_x_23:
[----:B------:R-:W-:Y:S05]  /*01f0*/  BRX R4 -0x200                                (*"BRANCH_TARGETS .L_x_24,.L_x_25,.L_x_26"*) ;  /* 0xfffffffc04807949 */ /* 0x000fea000383ffff */
.L_x_26:
[----:B------:R-:W-:-:S13]  /*0200*/  ISETP.NE.AND P1, PT, R6, RZ, PT ;  /* 0x000000ff0600720c */ /* 0x000fda0003f25270 */
[----:B------:R-:W-:Y:S05]  /*0210*/  @P1 BRA `(.L_x_3) ;  /* 0x0000000000401947 */ /* 0x000fea0003800000 */
[----:B------:R-:W-:Y:S04]  /*0220*/  LDS R4, [R2] ;  /* 0x0000000002047984 */ /* 0x000fe80000000800 */
[----:B------:R-:W0:Y:S02]  /*0230*/  LDS R5, [R2+0x800] ;  /* 0x0008000002057984 */ /* 0x000e240000000800 */
[----:B0-----:R-:W-:-:S05]  /*0240*/  FADD R5, R4, R5 ;  /* 0x0000000504057221 */ /* 0x001fca0000000000 */
[----:B------:R1:W-:Y:S01]  /*0250*/  STS [R2], R5 ;  /* 0x0000000502007388 */ /* 0x0003e20000000800 */
[----:B------:R-:W-:Y:S05]  /*0260*/  BRA `(.L_x_3) ;  /* 0x00000000002c7947 */ /* 0x000fea0003800000 */
.L_x_24:
[----:B------:R-:W-:Y:S04]  /*0270*/  LDS R5, [R2] ;  /* 0x0000000002057984 */ /* 0x000fe80000000800 */
[----:B------:R-:W0:Y:S02]  /*0280*/  LDS R4, [R2+0x800] ;  /* 0x0008000002047984 */ /* 0x000e240000000800 */
[----:B0-----:R-:W-:-:S04]  /*0290*/  FSETP.GEU.AND P1, PT, R5, R4, PT ;  /* 0x000000040500720b */ /* 0x001fc80003f2e000 */
[----:B------:R-:W-:-:S05]  /*02a0*/  FSEL R5, R5, R4, !P1 ;  /* 0x0000000405057208 */ /* 0x000fca0004800000 */
[----:B------:R2:W-:Y:S01]  /*02b0*/  STS [R2], R5 ;  /* 0x0000000502007388 */ /* 0x0005e20000000800 */
[----:B------:R-:W-:Y:S05]  /*02c0*/  BRA `(.L_x_3) ;  /* 0x0000000000147947 */ /* 0x000fea0003800000 */
.L_x_25:
[----:B------:R-:W-:Y:S04]  /*02d0*/  LDS R5, [R2] ;  /* 0x0000000002057984 */ /* 0x000fe80000000800 */
[----:B------:R-:W0:Y:S02]  /*02e0*/  LDS R4, [R2+0x800] ;  /* 0x0008000002047984 */ /* 0x000e240000000800 */
[----:B0-----:R-:W-:-:S04]  /*02f0*/  FSETP.GT.AND P1, PT, R5, R4, PT ;  /* 0x000000040500720b */ /* 0x001fc80003f24000 */
[----:B------:R-:W-:-:S05]  /*0300*/  FSEL R5, R5, R4, P1 ;  /* 0x0000000405057208 */ /* 0x000fca0000800000 */
[----:B------:R3:W-:Y:S04]  /*0310*/  STS [R2], R5 ;  /* 0x0000000502007388 */ /* 0x0007e80000000800 */
.L_x_3:
[----:B------:R-:W-:Y:S05]  /*0320*/  BSYNC.RECONVERGENT B0 ;  /* 0x0000000000007941 */ /* 0x000fea0003800200 */
.L_x_2:
[----:B------:R-:W-:Y:S01]  /*0330*/  BAR.SYNC.DEFER_BLOCKING 0x0 ;  /* 0x0000000000007b1d */ /* 0x000fe20000010000 */
[----:B------:R-:W-:-:S05]  /*0340*/  ISETP.GT.U32.AND P1, PT, R3, 0xff, PT ;  /* 0x000000ff0300780c */ /* 0x000fca0003f24070 */
[----:B------:R-:W-:Y:S08]  /*0350*/  BSSY.RECONVERGENT B0, `(.L_x_4) ;  /* 0x000001b000007945 */ /* 0x000ff00003800200 */
[----:B------:R-:W-:Y:S05]  /*0360*/  @P1 BRA `(.L_x_5) ;  /* 0x0000000000641947 */ /* 0x000fea0003800000 */
[----:B------:R-:W4:Y:S02]  /*0370*/  LDCU UR7, c[0x0][0x390] ;  /* 0x00007200ff0777ac */ /* 0x000f240008000800 */
[----:B----4-:R-:W-:-:S04]  /*0380*/  UISETP.LT.U32.AND UP0, UPT, UR7, 0x2, UPT ;  /* 0x000000020700788c */ /* 0x010fc8000bf01070 */
[----:B------:R-:W-:-:S04]  /*0390*/  USEL UR4, UR7, 0x2, UP0 ;  /* 0x0000000207047887 */ /* 0x000fc80008000000 */
[----:B------:R-:W-:-:S12]  /*03a0*/  USHF.L.U32 UR4, UR4, 0x2, URZ ;  /* 0x0000000204047899 */ /* 0x000fd800080006ff */
[----:B------:R-:W4:Y:S02]  /*03b0*/  LDCU UR4, c[0x2][UR4+0xc] ;  /* 0x00800180040477ac */ /* 0x000f240008000800 */
[----:B----4-:R-:W-:-:S10]  /*03c0*/  USHF.R.S32.HI UR5, URZ, 0x1f, UR4 ;  /* 0x0000001fff057899 */ /* 0x010fd40008011404 */
.L_x_27:
[----:B------:R-:W-:Y:S05]  /*03d0*/  BRXU UR4 -0x3e0                              (*"BRANCH_TARGETS .L_x_28,.L_x_29,.L_x_30"*) ;  /* 0xfffffffc04087958 */ /* 0x000fea000b83ffff */
.L_x_30:
[----:B------:R-:W-:-:S09]  /*03e0*/  UISETP.NE.AND UP0, UPT, UR7, 0x2, UPT ;  /* 0x000000020700788c */ /* 0x000fd2000bf05270 */
[----:B------:R-:W-:Y:S05]  /*03f0*/  BRA.U UP0, `(.L_x_5) ;  /* 0x0000000100407547 */ /* 0x000fea000b800000 */
[----:B------:R-:W-:Y:S04]  /*0400*/  LDS R4, [R2] ;  /* 0x0000000002047984 */ /* 0x000fe80000000800 */
[----:B-123--:R-:W1:Y:S02]  /*0410*/  LDS R5, [R2+0x400] ;  /* 0x0004000002057984 */ /* 0x00ee640000000800 */
[----:B-1----:R-:W-:-:S04]  /*0420*/  FSETP.GT.AND P1, PT, R4, R5, PT ;  /* 0x000000050400720b */ /* 0x002fc80003f24000 */
[----:B------:R-:W-:-:S05]  /*0430*/  FSEL R5, R4, R5, P1 ;  /* 0x0000000504057208 */ /* 0x000fca0000800000 */
[----:B------:R1:W-:Y:S01]  /*0440*/  STS [R2], R5 ;  /* 0x0000000502007388 */ /* 0x0003e20000000800 */
[----:B------:R-:W-:Y:S05]  /*0450*/  BRA `(.L_x_5) ;  /* 0x0000000000287947 */ /* 0x000fea0003800000 */
.L_x_29:
[----:B-123--:R-:W-:Y:S04]  /*0460*/  LDS R5, [R2] ;  /* 0x0000000002057984 */ /* 0x00efe80000000800 */
[----:B------:R-:W1:Y:S02]  /*0470*/  LDS R4, [R2+0x400] ;  /* 0x0004000002047984 */ /* 0x000e640000000800 */
[----:B-1----:R-:W-:-:S04]  /*0480*/  FSETP.GEU.AND P1, PT, R5, R4, PT ;  /* 0x000000040500720b */ /* 0x002fc80003f2e000 */
[----:B------:R-:W-:-:S05]  /*0490*/  FSEL R5, R5, R4, !P1 ;  /* 0x0000000405057208 */ /* 0x000fca0004800000 */
[----:B------:R4:W-:Y:S01]  /*04a0*/  STS [R2], R5 ;  /* 0x0000000502007388 */ /* 0x0009e20000000800 */
[----:B------:R-:W-:Y:S05]  /*04b0*/  BRA `(.L_x_5) ;  /* 0x0000000000107947 */ /* 0x000fea0003800000 */
.L_x_28:
[----:B-123--:R-:W-:Y:S04]  /*04c0*/  LDS R5, [R2] ;  /* 0x0000000002057984 */ /* 0x00efe80000000800 */
[----:B------:R-:W1:Y:S02]  /*04d0*/  LDS R4, [R2+0x400] ;  /* 0x0004000002047984 */ /* 0x000e640000000800 */
[----:B-1----:R-:W-:-:S05]  /*04e0*/  FADD R5, R4, R5 ;  /* 0x0000000504057221 */ /* 0x002fca0000000000 */
[----:B------:R1:W-:Y:S02]  /*04f0*/  STS [R2], R5 ;  /* 0x0000000502007388 */ /* 0x0003e40000000800 */
.L_x_5:
[----:B------:R-:W-:Y:S05]  /*0500*/  BSYNC.RECONVERGENT B0 ;  /* 0x0000000000007941 */ /* 0x000fea0003800200 */
.L_x_4:
[----:B------:R-:W-:Y:S01]  /*0510*/  BAR.SYNC.DEFER_BLOCKING 0x0 ;  /* 0x0000000000007b1d */ /* 0x000fe20000010000 */
[----:B------:R-:W-:-:S05]  /*0520*/  ISETP.GT.U32.AND P1, PT, R3, 0x7f, PT ;  /* 0x0000007f0300780c */ /* 0x000fca0003f24070 */
[----:B------:R-:W-:Y:S08]  /*0530*/  BSSY.RECONVERGENT B0, `(.L_x_6) ;  /* 0x000001b000007945 */ /* 0x000ff00003800200 */
[----:B------:R-:W-:Y:S05]  /*0540*/  @P1 BRA `(.L_x_7) ;  /* 0x0000000000641947 */ /* 0x000fea0003800000 */
[----:B------:R-:W5:Y:S02]  /*0550*/  LDCU UR7, c[0x0][0x390] ;  /* 0x00007200ff0777ac */ /* 0x000f640008000800 */
[----:B-----5:R-:W-:-:S04]  /*0560*/  UISETP.LT.U32.AND UP0, UPT, UR7, 0x2, UPT ;  /* 0x000000020700788c */ /* 0x020fc8000bf01070 */
[----:B------:R-:W-:-:S04]  /*0570*/  USEL UR4, UR7, 0x2, UP0 ;  /* 0x0000000207047887 */ /* 0x000fc80008000000 */
[----:B------:R-:W-:-:S12]  /*0580*/  USHF.L.U32 UR4, UR4, 0x2, URZ ;  /* 0x0000000204047899 */ /* 0x000fd800080006ff */
[----:B------:R-:W5:Y:S02]  /*0590*/  LDCU UR4, c[0x2][UR4+0x18] ;  /* 0x00800300040477ac */ /* 0x000f640008000800 */
[----:B-----5:R-:W-:-:S10]  /*05a0*/  USHF.R.S32.HI UR5, URZ, 0x1f, UR4 ;  /* 0x0000001fff057899 */ /* 0x020fd40008011404 */
.L_x_31:
[----:B------:R-:W-:Y:S05]  /*05b0*/  BRXU UR4 -0x5c0                              (*"BRANCH_TARGETS .L_x_32,.L_x_33,.L_x_34"*) ;  /* 0xfffffff804907958 */ /* 0x000fea000b83ffff */
.L_x_34:
[----:B------:R-:W-:-:S09]  /*05c0*/  UISETP.NE.AND UP0, UPT, UR7, 0x2, UPT ;  /* 0x000000020700788c */ /* 0x000fd2000bf05270 */
[----:B------:R-:W-:Y:S05]  /*05d0*/  BRA.U UP0, `(.L_x_7) ;  /* 0x0000000100407547 */ /* 0x000fea000b800000 */
[----:B------:R-:W-:Y:S04]  /*05e0*/  LDS R4, [R2] ;  /* 0x0000000002047984 */ /* 0x000fe80000000800 */
[----:B-1234-:R-:W1:Y:S02]  /*05f0*/  LDS R5, [R2+0x200] ;  /* 0x0002000002057984 */ /* 0x01ee640000000800 */
[----:B-1----:R-:W-:-:S04]  /*0600*/  FSETP.GT.AND P1, PT, R4, R5, PT ;  /* 0x000000050400720b */ /* 0x002fc80003f24000 */
[----:B------:R-:W-:-:S05]  /*0610*/  FSEL R5, R4, R5, P1 ;  /* 0x0000000504057208 */ /* 0x000fca0000800000 */
[----:B------:R1:W-:Y:S01]  /*0620*/  STS [R2], R5 ;  /* 0x0000000502007388 */ /* 0x0003e20000000800 */
[----:B------:R-:W-:Y:S05]  /*0630*/  BRA `(.L_x_7) ;  /* 0x0000000000287947 */ /* 0x000fea0003800000 */
.L_x_33:
[----:B-1234-:R-:W-:Y:S04]  /*0640*/  LDS R5, [R2] ;  /* 0x0000000002057984 */ /* 0x01efe80000000800 */
[----:B------:R-:W1:Y:S02]  /*0650*/  LDS R4, [R2+0x200] ;  /* 0x0002000002047984 */ /* 0x000e640000000800 */
[----:B-1----:R-:W-:-:S04]  /*0660*/  FSETP.GEU.AND P1, PT, R5, R4, PT ;  /* 0x000000040500720b */ /* 0x002fc80003f2e000 */
[----:B------:R-:W-:-:S05]  /*0670*/  FSEL R5, R5, R4, !P1 ;  /* 0x0000000405057208 */ /* 0x000fca0004800000 */
[----:B------:R1:W-:Y:S01]  /*0680*/  STS [R2], R5 ;  /* 0x0000000502007388 */ /* 0x0003e20000000800 */
[----:B------:R-:W-:Y:S05]  /*0690*/  BRA `(.L_x_7) ;  /* 0x0000000000107947 */ /* 0x000fea0003800000 */
.L_x_32:
[----:B-1234-:R-:W-:Y:S04]  /*06a0*/  LDS R5, [R2] ;  /* 0x0000000002057984 */ /* 0x01efe80000000800 */
[----:B------:R-:W1:Y:S02]  /*06b0*/  LDS R4, [R2+0x200] ;  /* 0x0002000002047984 */ /* 0x000e640000000800 */
[----:B-1----:R-:W-:-:S05]  /*06c0*/  FADD R5, R4, R5 ;  /* 0x0000000504057221 */ /* 0x002fca0000000000 */
[----:B------:R1:W-:Y:S02]  /*06d0*/  STS [R2], R5 ;  /* 0x0000000502007388 */ /* 0x0003e40000000800 */
.L_x_7:
[----:B------:R-:W-:Y:S05]  /*06e0*/  BSYNC.RECONVERGENT B0 ;  /* 0x0000000000007941 */ /* 0x000fea0003800200 */
.L_x_6:
        /* <DEDUP_REMOVED lines=10> */
.L_x_35:
[----:B------:R-:W-:Y:S05]  /*0790*/  BRXU UR4 -0x7a0                              (*"BRANCH_TARGETS .L_x_36,.L_x_37,.L_x_38"*) ;  /* 0xfffffff804187958 */ /* 0x000fea000b83ffff */
.L_x_38:
        /* <DEDUP_REMOVED lines=8> */
.L_x_37:
[----:B-1234-:R-:W-:Y:S04]  /*0820*/  LDS R5, [R2] ;  /* 0x0000000002057984 */ /* 0x01efe80000000800 */
[----:B------:R-:W1:Y:S02]  /*0830*/  LDS R4, [R2+0x100] ;  /* 0x0001000002047984 */ /* 0x000e640000000800 */
[----:B-1----:R-:W-:-:S04]  /*0840*/  FSETP.GEU.AND P1, PT, R5, R4, PT ;  /* 0x000000040500720b */ /* 0x002fc80003f2e000 */
[----:B------:R-:W-:-:S05]  /*0850*/  FSEL R5, R5, R4, !P1 ;  /* 0x0000000405057208 */ /* 0x000fca0004800000 */
[----:B------:R1:W-:Y:S01]  /*0860*/  STS [R2], R5 ;  /* 0x0000000502007388 */ /* 0x0003e20000000800 */
[----:B------:R-:W-:Y:S05]  /*0870*/  BRA `(.L_x_9) ;  /* 0x0000000000107947 */ /* 0x000fea0003800000 */
.L_x_36:
[----:B-1234-:R-:W-:Y:S04]  /*0880*/  LDS R5, [R2] ;  /* 0x0000000002057984 */ /* 0x01efe80000000800 */
[----:B------:R-:W1:Y:S02]  /*0890*/  LDS R4, [R2+0x100] ;  /* 0x0001000002047984 */ /* 0x000e640000000800 */
[----:B-1----:R-:W-:-:S05]  /*08a0*/  FADD R5, R4, R5 ;  /* 0x0000000504057221 */ /* 0x002fca0000000000 */
[----:B------:R1:W-:Y:S02]  /*08b0*/  STS [R2], R5 ;  /* 0x0000000502007388 */ /* 0x0003e40000000800 */
.L_x_9:
[----:B------:R-:W-:Y:S05]  /*08c0*/  BSYNC.RECONVERGENT B0 ;  /* 0x0000000000007941 */ /* 0x000fea0003800200 */
.L_x_8:
        /* <DEDUP_REMOVED lines=10> */
.L_x_39:
[----:B------:R-:W-:Y:S05]  /*0970*/  BRXU UR4 -0x980                              (*"BRANCH_TARGETS .L_x_40,.L_x_41,.L_x_42"*) ;  /* 0xfffffff404a07958 */ /* 0x000fea000b83ffff */
.L_x_42:
        /* <DEDUP_REMOVED lines=8> */
.L_x_41:
[----:B-1234-:R-:W-:Y:S04]  /*0a00*/  LDS R5, [R2] ;  /* 0x0000000002057984 */ /* 0x01efe80000000800 */
[----:B------:R-:W1:Y:S02]  /*0a10*/  LDS R4, [R2+0x80] ;  /* 0x0000800002047984 */ /* 0x000e640000000800 */
[----:B-1----:R-:W-:-:S04]  /*0a20*/  FSETP.GEU.AND P1, PT, R5, R4, PT ;  /* 0x000000040500720b */ /* 0x002fc80003f2e000 */
[----:B------:R-:W-:-:S05]  /*0a30*/  FSEL R5, R5, R4, !P1 ;  /* 0x0000000405057208 */ /* 0x000fca0004800000 */
[----:B------:R1:W-:Y:S01]  /*0a40*/  STS [R2], R5 ;  /* 0x0000000502007388 */ /* 0x0003e20000000800 */
[----:B------:R-:W-:Y:S05]  /*0a50*/  BRA `(.L_x_11) ;  /* 0x0000000000107947 */ /* 0x000fea0003800000 */
.L_x_40:
[----:B-1234-:R-:W-:Y:S04]  /*0a60*/  LDS R5, [R2] ;  /* 0x0000000002057984 */ /* 0x01efe80000000800 */
[----:B------:R-:W1:Y:S02]  /*0a70*/  LDS R4, [R2+0x80] ;  /* 0x0000800002047984 */ /* 0x000e640000000800 */
[----:B-1----:R-:W-:-:S05]  /*0a80*/  FADD R5, R4, R5 ;  /* 0x0000000504057221 */ /* 0x002fca0000000000 */
[----:B------:R1:W-:Y:S02]  /*0a90*/  STS [R2], R5 ;  /* 0x0000000502007388 */ /* 0x0003e40000000800 */
.L_x_11:
[----:B------:R-:W-:Y:S05]  /*0aa0*/  BSYNC.RECONVERGENT B0 ;  /* 0x0000000000007941 */ /* 0x000fea0003800200 */
.L_x_10:
        /* <DEDUP_REMOVED lines=10> */
.L_x_43:
[----:B------:R-:W-:Y:S05]  /*0b50*/  BRXU UR4 -0xb60                              (*"BRANCH_TARGETS .L_x_44,.L_x_45,.L_x_46"*) ;  /* 0xfffffff404287958 */ /* 0x000fea000b83ffff */
.L_x_46:
        /* <DEDUP_REMOVED lines=8> */
.L_x_45:
[----:B-1234-:R-:W-:Y:S04]  /*0be0*/  LDS R5, [R2] ;  /* 0x0000000002057984 */ /* 0x01efe80000000800 */
[----:B------:R-:W1:Y:S02]  /*0bf0*/  LDS R4, [R2+0x40] ;  /* 0x0000400002047984 */ /* 0x000e640000000800 */
[----:B-1----:R-:W-:-:S04]  /*0c00*/  FSETP.GEU.AND P1, PT, R5, R4, PT ;  /* 0x000000040500720b */ /* 0x002fc80003f2e000 */
[----:B------:R-:W-:-:S05]  /*0c10*/  FSEL R5, R5, R4, !P1 ;  /* 0x0000000405057208 */ /* 0x000fca0004800000 */
[----:B------:R1:W-:Y:S01]  /*0c20*/  STS [R2], R5 ;  /* 0x0000000502007388 */ /* 0x0003e20000000800 */
[----:B------:R-:W-:Y:S05]  /*0c30*/  BRA `(.L_x_13) ;  /* 0x0000000000107947 */ /* 0x000fea0003800000 */
.L_x_44:
[----:B-1234-:R-:W-:Y:S04]  /*0c40*/  LDS R5, [R2] ;  /* 0x0000000002057984 */ /* 0x01efe80000000800 */
[----:B------:R-:W1:Y:S02]  /*0c50*/  LDS R4, [R2+0x40] ;  /* 0x0000400002047984 */ /* 0x000e640000000800 */
[----:B-1----:R-:W-:-:S05]  /*0c60*/  FADD R5, R4, R5 ;  /* 0x0000000504057221 */ /* 0x002fca0000000000 */
[----:B------:R1:W-:Y:S02]  /*0c70*/  STS [R2], R5 ;  /* 0x0000000502007388 */ /* 0x0003e40000000800 */
.L_x_13:
[----:B------:R-:W-:Y:S05]  /*0c80*/  BSYNC.RECONVERGENT B0 ;  /* 0x0000000000007941 */ /* 0x000fea0003800200 */
.L_x_12:
        /* <DEDUP_REMOVED lines=10> */
.L_x_47:
[----:B------:R-:W-:Y:S05]  /*0d30*/  BRXU UR4 -0xd40                              (*"BRANCH_TARGETS .L_x_48,.L_x_49,.L_x_50"*) ;  /* 0xfffffff004b07958 */ /* 0x000fea000b83ffff */
.L_x_50:
        /* <DEDUP_REMOVED lines=8> */
.L_x_49:
[----:B-1234-:R-:W-:Y:S04]  /*0dc0*/  LDS R5, [R2] ;  /* 0x0000000002057984 */ /* 0x01efe80000000800 */
[----:B------:R-:W1:Y:S02]  /*0dd0*/  LDS R4, [R2+0x20] ;  /* 0x0000200002047984 */ /* 0x000e640000000800 */
[----:B-1----:R-:W-:-:S04]  /*0de0*/  FSETP.GEU.AND P1, PT, R5, R4, PT ;  /* 0x000000040500720b */ /* 0x002fc80003f2e000 */
[----:B------:R-:W-:-:S05]  /*0df0*/  FSEL R5, R5, R4, !P1 ;  /* 0x0000000405057208 */ /* 0x000fca0004800000 */
[----:B------:R1:W-:Y:S01]  /*0e00*/  STS [R2], R5 ;  /* 0x0000000502007388 */ /* 0x0003e20000000800 */
[----:B------:R-:W-:Y:S05]  /*0e10*/  BRA `(.L_x_15) ;  /* 0x0000000000107947 */ /* 0x000fea0003800000 */
.L_x_48:
[----:B-1234-:R-:W-:Y:S04]  /*0e20*/  LDS R5, [R2] ;  /* 0x0000000002057984 */ /* 0x01efe80000000800 */
[----:B------:R-:W1:Y:S02]  /*0e30*/  LDS R4, [R2+0x20] ;  /* 0x0000200002047984 */ /* 0x000e640000000800 */
[----:B-1----:R-:W-:-:S05]  /*0e40*/  FADD R5, R4, R5 ;  /* 0x0000000504057221 */ /* 0x002fca0000000000 */
[----:B------:R1:W-:Y:S02]  /*0e50*/  STS [R2], R5 ;  /* 0x0000000502007388 */ /* 0x0003e40000000800 */
.L_x_15:
[----:B------:R-:W-:Y:S05]  /*0e60*/  BSYNC.RECONVERGENT B0 ;  /* 0x0000000000007941 */ /* 0x000fea0003800200 */
.L_x_14:
        /* <DEDUP_REMOVED lines=10> */
.L_x_51:
[----:B------:R-:W-:Y:S05]  /*0f10*/  BRXU UR4 -0xf20                              (*"BRANCH_TARGETS .L_x_52,.L_x_53,.L_x_54"*) ;  /* 0xfffffff004387958 */ /* 0x000fea000b83ffff */
.L_x_54:
        /* <DEDUP_REMOVED lines=8> */
.L_x_53:
[----:B-1234-:R-:W-:Y:S04]  /*0fa0*/  LDS R5, [R2] ;  /* 0x0000000002057984 */ /* 0x01efe80000000800 */
[----:B------:R-:W1:Y:S02]  /*0fb0*/  LDS R4, [R2+0x10] ;  /* 0x0000100002047984 */ /* 0x000e640000000800 */
[----:B-1----:R-:W-:-:S04]  /*0fc0*/  FSETP.GEU.AND P1, PT, R5, R4, PT ;  /* 0x000000040500720b */ /* 0x002fc80003f2e000 */
[----:B------:R-:W-:-:S05]  /*0fd0*/  FSEL R5, R5, R4, !P1 ;  /* 0x0000000405057208 */ /* 0x000fca0004800000 */
[----:B------:R1:W-:Y:S01]  /*0fe0*/  STS [R2], R5 ;  /* 0x0000000502007388 */ /* 0x0003e20000000800 */
[----:B------:R-:W-:Y:S05]  /*0ff0*/  BRA `(.L_x_17) ;  /* 0x0000000000107947 */ /* 0x000fea0003800000 */
.L_x_52:
[----:B-1234-:R-:W-:Y:S04]  /*1000*/  LDS R5, [R2] ;  /* 0x0000000002057984 */ /* 0x01efe80000000800 */
[----:B------:R-:W1:Y:S02]  /*1010*/  LDS R4, [R2+0x10] ;  /* 0x0000100002047984 */ /* 0x000e640000000800 */
[----:B-1----:R-:W-:-:S05]  /*1020*/  FADD R5, R4, R5 ;  /* 0x0000000504057221 */ /* 0x002fca0000000000 */
[----:B------:R1:W-:Y:S02]  /*1030*/  STS [R2], R5 ;  /* 0x0000000502007388 */ /* 0x0003e40000000800 */
.L_x_17:
[----:B------:R-:W-:Y:S05]  /*1040*/  BSYNC.RECONVERGENT B0 ;  /* 0x0000000000007941 */ /* 0x000fea0003800200 */
.L_x_16:
        /* <DEDUP_REMOVED lines=10> */
.L_x_55:
[----:B------:R-:W-:Y:S05]  /*10f0*/  BRXU UR4 -0x1100                             (*"BRANCH_TARGETS .L_x_56,.L_x_57,.L_x_58"*) ;  /* 0xffffffec04c07958 */ /* 0x000fea000b83ffff */
.L_x_58:
        /* <DEDUP_REMOVED lines=8> */
.L_x_57:
[----:B-1234-:R-:W-:Y:S04]  /*1180*/  LDS R5, [R2] ;  /* 0x0000000002057984 */ /* 0x01efe80000000800 */
[----:B------:R-:W1:Y:S02]  /*1190*/  LDS R4, [R2+0x8] ;  /* 0x0000080002047984 */ /* 0x000e640000000800 */
[----:B-1----:R-:W-:-:S04]  /*11a0*/  FSETP.GEU.AND P1, PT, R5, R4, PT ;  /* 0x000000040500720b */ /* 0x002fc80003f2e000 */
[----:B------:R-:W-:-:S05]  /*11b0*/  FSEL R5, R5, R4, !P1 ;  /* 0x0000000405057208 */ /* 0x000fca0004800000 */
[----:B------:R1:W-:Y:S01]  /*11c0*/  STS [R2], R5 ;  /* 0x0000000502007388 */ /* 0x0003e20000000800 */
[----:B------:R-:W-:Y:S05]  /*11d0*/  BRA `(.L_x_19) ;  /* 0x0000000000107947 */ /* 0x000fea0003800000 */
.L_x_56:
[----:B-1234-:R-:W-:Y:S04]  /*11e0*/  LDS R5, [R2] ;  /* 0x0000000002057984 */ /* 0x01efe80000000800 */
[----:B------:R-:W1:Y:S02]  /*11f0*/  LDS R4, [R2+0x8] ;  /* 0x0000080002047984 */ /* 0x000e640000000800 */
[----:B-1----:R-:W-:-:S05]  /*1200*/  FADD R5, R4, R5 ;  /* 0x0000000504057221 */ /* 0x002fca0000000000 */
[----:B------:R1:W-:Y:S02]  /*1210*/  STS [R2], R5 ;  /* 0x0000000502007388 */ /* 0x0003e40000000800 */
.L_x_19:
[----:B------:R-:W-:Y:S05]  /*1220*/  BSYNC.RECONVERGENT B0 ;  /* 0x0000000000007941 */ /* 0x000fea0003800200 */
.L_x_18:
[----:B------:R-:W-:Y:S01]  /*1230*/  BAR.SYNC.DEFER_BLOCKING 0x0 ;  /* 0x0000000000007b1d */ /* 0x000fe20000010000 */
[----:B------:R-:W-:-:S05]  /*1240*/  ISETP.NE.AND P1, PT, R3, RZ, PT ;  /* 0x000000ff0300720c */ /* 0x000fca0003f25270 */
        /* <DEDUP_REMOVED lines=8> */
.L_x_59:
[----:B------:R-:W-:Y:S05]  /*12d0*/  BRXU UR4 -0x12e0                             (*"BRANCH_TARGETS .L_x_60,.L_x_61,.L_x_62"*) ;  /* 0xffffffec04487958 */ /* 0x000fea000b83ffff */
.L_x_62:
[----:B------:R-:W-:-:S09]  /*12e0*/  UISETP.NE.AND UP0, UPT, UR7, 0x2, UPT ;  /* 0x000000020700788c */ /* 0x000fd2000bf05270 */
[----:B------:R-:W-:Y:S05]  /*12f0*/  BRA.U UP0, `(.L_x_21) ;  /* 0x0000000100407547 */ /* 0x000fea000b800000 */
[----:B------:R-:W-:Y:S04]  /*1300*/  LDS R3, [R2] ;  /* 0x0000000002037984 */ /* 0x000fe80000000800 */
[----:B------:R-:W5:Y:S02]  /*1310*/  LDS R4, [UR6+0x4] ;  /* 0x00000406ff047984 */ /* 0x000f640008000800 */
[----:B-----5:R-:W-:-:S04]  /*1320*/  FSETP.GT.AND P1, PT, R3, R4, PT ;  /* 0x000000040300720b */ /* 0x020fc80003f24000 */
[----:B------:R-:W-:-:S05]  /*1330*/  FSEL R3, R3, R4, P1 ;  /* 0x0000000403037208 */ /* 0x000fca0000800000 */
[----:B------:R0:W-:Y:S01]  /*1340*/  STS [R2], R3 ;  /* 0x0000000302007388 */ /* 0x0001e20000000800 */
[----:B------:R-:W-:Y:S05]  /*1350*/  BRA `(.L_x_21) ;  /* 0x0000000000287947 */ /* 0x000fea0003800000 */
.L_x_61:
[----:B------:R-:W-:Y:S04]  /*1360*/  LDS R4, [R2] ;  /* 0x0000000002047984 */ /* 0x000fe80000000800 */
[----:B------:R-:W5:Y:S02]  /*1370*/  LDS R3, [UR6+0x4] ;  /* 0x00000406ff037984 */ /* 0x000f640008000800 */
[----:B-----5:R-:W-:-:S04]  /*1380*/  FSETP.GEU.AND P1, PT, R4, R3, PT ;  /* 0x000000030400720b */ /* 0x020fc80003f2e000 */
[----:B------:R-:W-:-:S05]  /*1390*/  FSEL R3, R4, R3, !P1 ;  /* 0x0000000304037208 */ /* 0x000fca0004800000 */
[----:B------:R0:W-:Y:S01]  /*13a0*/  STS [R2], R3 ;  /* 0x0000000302007388 */ /* 0x0001e20000000800 */
[----:B------:R-:W-:Y:S05]  /*13b0*/  BRA `(.L_x_21) ;  /* 0x0000000000107947 */ /* 0x000fea0003800000 */
.L_x_60:
[----:B------:R-:W-:Y:S04]  /*13c0*/  LDS R4, [R2] ;  /* 0x0000000002047984 */ /* 0x000fe80000000800 */
[----:B------:R-:W5:Y:S02]  /*13d0*/  LDS R3, [UR6+0x4] ;  /* 0x00000406ff037984 */ /* 0x000f640008000800 */
[----:B-----5:R-:W-:-:S05]  /*13e0*/  FADD R3, R3, R4 ;  /* 0x0000000403037221 */ /* 0x020fca0000000000 */
[----:B------:R0:W-:Y:S02]  /*13f0*/  STS [R2], R3 ;  /* 0x0000000302007388 */ /* 0x0001e40000000800 */
.L_x_21:
[----:B------:R-:W-:Y:S05]  /*1400*/  BSYNC.RECONVERGENT B0 ;  /* 0x0000000000007941 */ /* 0x000fea0003800200 */
.L_x_20:
[----:B------:R-:W-:Y:S06]  /*1410*/  BAR.SYNC.DEFER_BLOCKING 0x0 ;  /* 0x0000000000007b1d */ /* 0x000fec0000010000 */
[----:B------:R-:W-:Y:S05]  /*1420*/  @P0 EXIT ;  /* 0x000000000000094d */ /* 0x000fea0003800000 */
[----:B-1234-:R-:W1:Y:S01]  /*1430*/  LDS R5, [UR6] ;  /* 0x00000006ff057984 */ /* 0x01ee620008000800 */
[----:B0-----:R-:W0:Y:S02]  /*1440*/  LDC.64 R2, c[0x0][0x380] ;  /* 0x0000e000ff027b82 */ /* 0x001e240000000a00 */
[----:B0-----:R-:W-:-:S05]  /*1450*/  IMAD.WIDE.U32 R2, R0, 0x4, R2 ;  /* 0x0000000400027825 */ /* 0x001fca00078e0002 */
[----:B-1----:R-:W-:Y:S01]  /*1460*/  STG.E desc[UR8][R2.64], R5 ;  /* 0x0000000502007986 */ /* 0x002fe2000c101908 */
[----:B------:R-:W-:Y:S05]  /*1470*/  EXIT ;  /* 0x000000000000794d */ /* 0x000fea0003800000 */
.L_x_22:
        /* <DEDUP_REMOVED lines=16> */
.L_x_65:


//--------------------- .nv.shared.reserved.0     --------------------------
	.section	.nv.shared.reserved.0,"aw",@nobits
	.weak		__nv_reservedSMEM_offset_0_alias
	.size		__nv_reservedSMEM_offset_0_alias, 0, 64
	.other		__nv_reservedSMEM_offset_0_alias,@"STO_CUDA_RESERVED_SHARED STV_DEFAULT"
__nv_reservedSMEM_offset_0_alias:
	.zero		0
	.zero		64


//--------------------- .nv.shared._Z12reduceKernelPfmjm --------------------------
	.section	.nv.shared._Z12reduceKernelPfmjm,"aw",@nobits
	.sectionflags	@""
	.align	4
.nv.shared._Z12reduceKernelPfmjm:
	.zero		5120


//--------------------- .nv.constant0._Z10scanKernelv --------------------------
	.section	.nv.constant0._Z10scanKernelv,"a",@progbits
	.sectionflags	@""
	.align	4
.nv.constant0._Z10scanKernelv:
	.zero		896


//--------------------- .nv.constant0._Z15histogramKernelv --------------------------
	.section	.nv.constant0._Z15histogramKernelv,"a",@progbits
	.sectionflags	@""
	.align	4
.nv.constant0._Z15histogramKernelv:
	.zero		896


//--------------------- .nv.constant0._Z12reduceKernelPfmjm --------------------------
	.section	.nv.constant0._Z12reduceKernelPfmjm,"a",@progbits
	.sectionflags	@""
	.align	4
.nv.constant0._Z12reduceKernelPfmjm:
	.zero		928


//--------------------- SYMBOLS --------------------------

	.type		.nv.reservedSmem.offset0,@object
	.size		.nv.reservedSmem.offset0,0x4
	.type		.nv.reservedSmem.cap,@object
	.size		.nv.reservedSmem.cap,0x4
